	.headerflags	@"EF_CUDA_TEXMODE_UNIFIED EF_CUDA_64BIT_ADDRESS EF_CUDA_SM86 EF_CUDA_VIRTUAL_SM(EF_CUDA_SM86)"
	.elftype	@"ET_EXEC"


//--------------------- .nv.info                  --------------------------
	.section	.nv.info,"",@"SHT_CUDA_INFO"
	.align	4


	//----- nvinfo : EIATTR_REGCOUNT
	.align		4
        /*0000*/ 	.byte	0x04, 0x2f
        /*0002*/ 	.short	(.L_1 - .L_0)
	.align		4
.L_0:
        /*0004*/ 	.word	index@(triton_mm)
        /*0008*/ 	.word	0x0000004c


	//----- nvinfo : EIATTR_MIN_STACK_SIZE
	.align		4
.L_1:
        /*000c*/ 	.byte	0x04, 0x12
        /*000e*/ 	.short	(.L_3 - .L_2)
	.align		4
.L_2:
        /*0010*/ 	.word	index@(triton_mm)
        /*0014*/ 	.word	0x00000000


	//----- nvinfo : EIATTR_FRAME_SIZE
	.align		4
.L_3:
        /*0018*/ 	.byte	0x04, 0x11
        /*001a*/ 	.short	(.L_5 - .L_4)
	.align		4
.L_4:
        /*001c*/ 	.word	index@(triton_mm)
        /*0020*/ 	.word	0x00000000


	//----- nvinfo : EIATTR_MIN_STACK_SIZE
	.align		4
.L_5:
        /*0024*/ 	.byte	0x04, 0x12
        /*0026*/ 	.short	(.L_7 - .L_6)
	.align		4
.L_6:
        /*0028*/ 	.word	index@(triton_mm)
        /*002c*/ 	.word	0x00000000
.L_7:


//--------------------- .nv.info.triton_mm        --------------------------
	.section	.nv.info.triton_mm,"",@"SHT_CUDA_INFO"
	.sectionflags	@""
	.align	4


	//----- nvinfo : EIATTR_CUDA_API_VERSION
	.align		4
        /*0000*/ 	.byte	0x04, 0x37
        /*0002*/ 	.short	(.L_9 - .L_8)
.L_8:
        /*0004*/ 	.word	0x0000007c


	//----- nvinfo : EIATTR_SW2861232_WAR
	.align		4
.L_9:
        /*0008*/ 	.byte	0x01, 0x35
	.zero		2


	//----- nvinfo : EIATTR_PARAM_CBANK
	.align		4
        /*000c*/ 	.byte	0x04, 0x0a
        /*000e*/ 	.short	(.L_11 - .L_10)
	.align		4
.L_10:
        /*0010*/ 	.word	index@(.nv.constant0.triton_mm)
        /*0014*/ 	.short	0x0160
        /*0016*/ 	.short	0x0020


	//----- nvinfo : EIATTR_CBANK_PARAM_SIZE
	.align		4
.L_11:
        /*0018*/ 	.byte	0x03, 0x19
        /*001a*/ 	.short	0x0020


	//----- nvinfo : EIATTR_KPARAM_INFO
	.align		4
        /*001c*/ 	.byte	0x04, 0x17
        /*001e*/ 	.short	(.L_13 - .L_12)
.L_12:
        /*0020*/ 	.word	0x00000000
        /*0024*/ 	.short	0x0003
        /*0026*/ 	.short	0x0018
        /*0028*/ 	.byte	0x00, 0xf4, 0x21, 0x00


	//----- nvinfo : EIATTR_KPARAM_INFO
	.align		4
.L_13:
        /*002c*/ 	.byte	0x04, 0x17
        /*002e*/ 	.short	(.L_15 - .L_14)
.L_14:
        /*0030*/ 	.word	0x00000000
        /*0034*/ 	.short	0x0002
        /*0036*/ 	.short	0x0010
        /*0038*/ 	.byte	0x00, 0xf4, 0x21, 0x00


	//----- nvinfo : EIATTR_KPARAM_INFO
	.align		4
.L_15:
        /*003c*/ 	.byte	0x04, 0x17
        /*003e*/ 	.short	(.L_17 - .L_16)
.L_16:
        /*0040*/ 	.word	0x00000000
        /*0044*/ 	.short	0x0001
        /*0046*/ 	.short	0x0008
        /*0048*/ 	.byte	0x00, 0xf4, 0x21, 0x00


	//----- nvinfo : EIATTR_KPARAM_INFO
	.align		4
.L_17:
        /*004c*/ 	.byte	0x04, 0x17
        /*004e*/ 	.short	(.L_19 - .L_18)
.L_18:
        /*0050*/ 	.word	0x00000000
        /*0054*/ 	.short	0x0000
        /*0056*/ 	.short	0x0000
        /*0058*/ 	.byte	0x00, 0xf4, 0x21, 0x00


	//----- nvinfo : EIATTR_MAXREG_COUNT
	.align		4
.L_19:
        /*005c*/ 	.byte	0x03, 0x1b
        /*005e*/ 	.short	0x00ff


	//----- nvinfo : EIATTR_EXIT_INSTR_OFFSETS
	.align		4
        /*0060*/ 	.byte	0x04, 0x1c
        /*0062*/ 	.short	(.L_21 - .L_20)


	//   ....[0]....
.L_20:
        /*0064*/ 	.word	0x00004410


	//   ....[1]....
        /*0068*/ 	.word	0x00004460


	//----- nvinfo : EIATTR_REQNTID
	.align		4
.L_21:
        /*006c*/ 	.byte	0x04, 0x10
        /*006e*/ 	.short	(.L_23 - .L_22)
.L_22:
        /*0070*/ 	.word	0x00000100
        /*0074*/ 	.word	0x00000001
        /*0078*/ 	.word	0x00000001
.L_23:


//--------------------- .nv.callgraph             --------------------------
	.section	.nv.callgraph,"",@"SHT_CUDA_CALLGRAPH"
	.align	4
	.sectionentsize	8
	.align		4
        /*0000*/ 	.word	0x00000000
	.align		4
        /*0004*/ 	.word	0xffffffff
	.align		4
        /*0008*/ 	.word	0x00000000
	.align		4
        /*000c*/ 	.word	0xfffffffe
	.align		4
        /*0010*/ 	.word	0x00000000
	.align		4
        /*0014*/ 	.word	0xfffffffd
	.align		4
        /*0018*/ 	.word	0x00000000
	.align		4
        /*001c*/ 	.word	0xfffffffc


//--------------------- .nv.rel.action            --------------------------
	.section	.nv.rel.action,"",@"SHT_CUDA_RELOCINFO"
	.align	8
	.sectionentsize	8
        /*0000*/ 	.byte	0x73, 0x00, 0x00, 0x00, 0x00, 0x00, 0x00, 0x00, 0x00, 0x00, 0x00, 0x11, 0x25, 0x00, 0x05, 0x36


//--------------------- .nv.constant0.triton_mm   --------------------------
	.section	.nv.constant0.triton_mm,"a",@progbits
	.sectionflags	@""
	.align	4
.nv.constant0.triton_mm:
	.zero		384


//--------------------- .text.triton_mm           --------------------------
	.section	.text.triton_mm,"ax",@progbits
	.sectionflags	@"SHF_BARRIERS=1"
	.sectioninfo	@"SHI_REGISTERS=76"
	.align	128
        .global         triton_mm
        .type           triton_mm,@function
        .size           triton_mm,(.L_x_1 - triton_mm)
        .other          triton_mm,@"STO_CUDA_ENTRY STV_DEFAULT"
triton_mm:
.text.triton_mm:
[----:B------:R-:W-:Y:S02]  /*0000*/  IMAD.MOV.U32 R1, RZ, RZ, c[0x0][0x28] ;  /* 0x00000a00ff017624 */ /* 0x000fe400078e00ff */
[----:B------:R-:W1:Y:S01]  /*0010*/  S2R R11, SR_CTAID.X ;  /* 0x00000000000b7919 */ /* 0x000e620000002500 */
[----:B------:R-:W-:Y:S01]  /*0020*/  IMAD.MOV.U32 R5, RZ, RZ, -0x8 ;  /* 0xfffffff8ff057424 */ /* 0x000fe200078e00ff */
[----:B------:R-:W-:Y:S01]  /*0030*/  ULDC.64 UR4, c[0x0][0x118] ;  /* 0x0000460000047ab9 */ /* 0x000fe20000000a00 */
[----:B------:R-:W-:Y:S02]  /*0040*/  IMAD.MOV.U32 R18, RZ, RZ, 0x2 ;  /* 0x00000002ff127424 */ /* 0x000fe400078e00ff */
[----:B-1----:R-:W-:-:S05]  /*0050*/  IMAD.HI R0, R11, 0x2aaaaaab, RZ ;  /* 0x2aaaaaab0b007827 */ /* 0x002fca00078e02ff */
[----:B------:R-:W-:-:S04]  /*0060*/  SHF.R.U32.HI R3, RZ, 0x1f, R0 ;  /* 0x0000001fff037819 */ /* 0x000fc80000011600 */
[----:B------:R-:W-:-:S05]  /*0070*/  LEA.HI.SX32 R0, R0, R3, 0x1a ;  /* 0x0000000300007211 */ /* 0x000fca00078fd2ff */
[C---:B------:R-:W-:Y:S02]  /*0080*/  IMAD R2, R0.reuse, R5, 0x1 ;  /* 0x0000000100027424 */ /* 0x040fe400078e0205 */
[----:B------:R-:W-:-:S03]  /*0090*/  IMAD R7, R0, -0x180, R11 ;  /* 0xfffffe8000077824 */ /* 0x000fc600078e020b */
[----:B------:R-:W-:Y:S02]  /*00a0*/  IMNMX R4, R2, 0x8, PT ;  /* 0x0000000802047817 */ /* 0x000fe40003800200 */
[----:B------:R-:W-:Y:S02]  /*00b0*/  IABS R8, R7 ;  /* 0x0000000700087213 */ /* 0x000fe40000000000 */
[-C--:B------:R-:W-:Y:S02]  /*00c0*/  IABS R13, R4.reuse ;  /* 0x00000004000d7213 */ /* 0x080fe40000000000 */
[----:B------:R-:W-:Y:S02]  /*00d0*/  LOP3.LUT R7, R7, R4, RZ, 0x3c, !PT ;  /* 0x0000000407077212 */ /* 0x000fe400078e3cff */
[----:B------:R-:W1:Y:S02]  /*00e0*/  I2F.RP R5, R13 ;  /* 0x0000000d00057306 */ /* 0x000e640000209400 */
[----:B------:R-:W-:-:S02]  /*00f0*/  ISETP.GE.AND P1, PT, R7, RZ, PT ;  /* 0x000000ff0700720c */ /* 0x000fc40003f26270 */
[----:B------:R-:W-:-:S04]  /*0100*/  LOP3.LUT R7, RZ, R4, RZ, 0x33, !PT ;  /* 0x00000004ff077212 */ /* 0x000fc800078e33ff */
[----:B-1----:R-:W1:Y:S02]  /*0110*/  MUFU.RCP R5, R5 ;  /* 0x0000000500057308 */ /* 0x002e640000001000 */
[----:B-1----:R-:W-:-:S06]  /*0120*/  IADD3 R2, R5, 0xffffffe, RZ ;  /* 0x0ffffffe05027810 */ /* 0x002fcc0007ffe0ff */
[----:B------:R1:W2:Y:S02]  /*0130*/  F2I.FTZ.U32.TRUNC.NTZ R3, R2 ;  /* 0x0000000200037305 */ /* 0x0002a4000021f000 */
[----:B-1----:R-:W-:Y:S02]  /*0140*/  IMAD.MOV.U32 R2, RZ, RZ, RZ ;  /* 0x000000ffff027224 */ /* 0x002fe400078e00ff */
[----:B--2---:R-:W-:-:S04]  /*0150*/  IMAD.MOV R6, RZ, RZ, -R3 ;  /* 0x000000ffff067224 */ /* 0x004fc800078e0a03 */
[----:B------:R-:W-:Y:S01]  /*0160*/  IMAD R9, R6, R13, RZ ;  /* 0x0000000d06097224 */ /* 0x000fe200078e02ff */
[----:B------:R-:W-:-:S03]  /*0170*/  IABS R6, R4 ;  /* 0x0000000400067213 */ /* 0x000fc60000000000 */
[----:B------:R-:W-:Y:S02]  /*0180*/  IMAD.HI.U32 R5, R3, R9, R2 ;  /* 0x0000000903057227 */ /* 0x000fe400078e0002 */
[----:B------:R-:W1:Y:S02]  /*0190*/  S2R R3, SR_TID.X ;  /* 0x0000000000037919 */ /* 0x000e640000002100 */
[----:B------:R-:W-:Y:S02]  /*01a0*/  IMAD.MOV R9, RZ, RZ, -R6 ;  /* 0x000000ffff097224 */ /* 0x000fe400078e0a06 */
[----:B------:R-:W-:-:S04]  /*01b0*/  IMAD.HI.U32 R6, R5, R8, RZ ;  /* 0x0000000805067227 */ /* 0x000fc800078e00ff */
[----:B------:R-:W-:Y:S01]  /*01c0*/  IMAD R2, R6, R9, R8 ;  /* 0x0000000906027224 */ /* 0x000fe200078e0208 */
[----:B------:R-:W-:-:S04]  /*01d0*/  IABS R8, R11 ;  /* 0x0000000b00087213 */ /* 0x000fc80000000000 */
[----:B------:R-:W-:Y:S01]  /*01e0*/  ISETP.GT.U32.AND P2, PT, R13, R2, PT ;  /* 0x000000020d00720c */ /* 0x000fe20003f44070 */
[----:B------:R-:W-:-:S12]  /*01f0*/  IMAD.HI.U32 R5, R5, R8, RZ ;  /* 0x0000000805057227 */ /* 0x000fd800078e00ff */
[----:B------:R-:W-:Y:S01]  /*0200*/  @!P2 IMAD.IADD R2, R2, 0x1, -R13 ;  /* 0x000000010202a824 */ /* 0x000fe200078e0a0d */
[----:B------:R-:W-:-:S04]  /*0210*/  @!P2 IADD3 R6, R6, 0x1, RZ ;  /* 0x000000010606a810 */ /* 0x000fc80007ffe0ff */
[----:B------:R-:W-:Y:S01]  /*0220*/  ISETP.GE.U32.AND P0, PT, R2, R13, PT ;  /* 0x0000000d0200720c */ /* 0x000fe20003f06070 */
[----:B------:R-:W-:Y:S01]  /*0230*/  IMAD R2, R5, R9, R8 ;  /* 0x0000000905027224 */ /* 0x000fe200078e0208 */
[----:B-1----:R-:W-:Y:S02]  /*0240*/  LOP3.LUT R5, R3, 0x80, RZ, 0xc0, !PT ;  /* 0x0000008003057812 */ /* 0x002fe400078ec0ff */
[----:B------:R-:W-:Y:S02]  /*0250*/  SHF.R.U32.HI R8, RZ, 0x2, R3 ;  /* 0x00000002ff087819 */ /* 0x000fe40000011603 */
[----:B------:R-:W-:Y:S02]  /*0260*/  ISETP.GT.U32.AND P2, PT, R13, R2, PT ;  /* 0x000000020d00720c */ /* 0x000fe40003f44070 */
[----:B------:R-:W-:-:S05]  /*0270*/  SHF.R.U32.HI R19, RZ, 0x2, R5 ;  /* 0x00000002ff137819 */ /* 0x000fca0000011605 */
[----:B------:R-:W-:Y:S02]  /*0280*/  @P0 IADD3 R6, R6, 0x1, RZ ;  /* 0x0000000106060810 */ /* 0x000fe40007ffe0ff */
[----:B------:R-:W-:Y:S02]  /*0290*/  ISETP.NE.AND P0, PT, R4, RZ, PT ;  /* 0x000000ff0400720c */ /* 0x000fe40003f05270 */
[----:B------:R-:W-:Y:S01]  /*02a0*/  SGXT.U32 R4, R8, 0x5 ;  /* 0x000000050804781a */ /* 0x000fe20000000000 */
[----:B------:R-:W-:Y:S02]  /*02b0*/  @!P1 IMAD.MOV R6, RZ, RZ, -R6 ;  /* 0x000000ffff069224 */ /* 0x000fe400078e0a06 */
[----:B------:R-:W-:Y:S01]  /*02c0*/  @!P2 IMAD.IADD R2, R2, 0x1, -R13 ;  /* 0x000000010202a824 */ /* 0x000fe200078e0a0d */
[----:B------:R-:W-:Y:S02]  /*02d0*/  LOP3.LUT R9, R4, R19, RZ, 0xfc, !PT ;  /* 0x0000001304097212 */ /* 0x000fe400078efcff */
[----:B------:R-:W-:-:S02]  /*02e0*/  SEL R5, R7, R6, !P0 ;  /* 0x0000000607057207 */ /* 0x000fc40004000000 */
[----:B------:R-:W-:Y:S02]  /*02f0*/  ISETP.GT.U32.AND P1, PT, R13, R2, PT ;  /* 0x000000020d00720c */ /* 0x000fe40003f24070 */
[----:B------:R-:W-:Y:S01]  /*0300*/  ISETP.GE.AND P2, PT, R11, RZ, PT ;  /* 0x000000ff0b00720c */ /* 0x000fe20003f46270 */
[----:B------:R-:W-:-:S05]  /*0310*/  IMAD.SHL.U32 R5, R5, 0x40, RZ ;  /* 0x0000004005057824 */ /* 0x000fca00078e00ff */
[----:B------:R-:W-:-:S04]  /*0320*/  LOP3.LUT R8, R5, R9, RZ, 0xfc, !PT ;  /* 0x0000000905087212 */ /* 0x000fc800078efcff */
[----:B------:R-:W-:Y:S01]  /*0330*/  PRMT R4, R8, 0x9910, RZ ;  /* 0x0000991008047816 */ /* 0x000fe200000000ff */
[----:B------:R-:W-:-:S04]  /*0340*/  @!P1 IMAD.IADD R2, R2, 0x1, -R13 ;  /* 0x0000000102029824 */ /* 0x000fc800078e0a0d */
[----:B------:R-:W-:Y:S02]  /*0350*/  IMAD R4, R4, 0x2aab, RZ ;  /* 0x00002aab04047824 */ /* 0x000fe400078e02ff */
[----:B------:R-:W-:-:S03]  /*0360*/  @!P2 IMAD.MOV R2, RZ, RZ, -R2 ;  /* 0x000000ffff02a224 */ /* 0x000fc600078e0a02 */
[----:B------:R-:W-:Y:S02]  /*0370*/  SHF.R.S32.HI R4, RZ, 0x10, R4 ;  /* 0x00000010ff047819 */ /* 0x000fe40000011404 */
[----:B------:R-:W-:Y:S02]  /*0380*/  SEL R7, R7, R2, !P0 ;  /* 0x0000000207077207 */ /* 0x000fe40004000000 */
[----:B------:R-:W-:-:S03]  /*0390*/  LOP3.LUT R11, R4, 0xffff, RZ, 0xc0, !PT ;  /* 0x0000ffff040b7812 */ /* 0x000fc600078ec0ff */
[----:B------:R-:W-:Y:S01]  /*03a0*/  IMAD R4, R0, 0x8, R7 ;  /* 0x0000000800047824 */ /* 0x000fe200078e0207 */
[----:B------:R-:W-:Y:S01]  /*03b0*/  SHF.R.U32.HI R2, RZ, 0xf, R11 ;  /* 0x0000000fff027819 */ /* 0x000fe2000001160b */
[----:B------:R-:W-:Y:S02]  /*03c0*/  IMAD.SHL.U32 R0, R3, 0x8, RZ ;  /* 0x0000000803007824 */ /* 0x000fe400078e00ff */
[----:B------:R-:W-:Y:S01]  /*03d0*/  IMAD.SHL.U32 R4, R4, 0x80, RZ ;  /* 0x0000008004047824 */ /* 0x000fe200078e00ff */
[----:B------:R-:W-:-:S04]  /*03e0*/  LEA.HI R2, R11, R2, RZ, 0x17 ;  /* 0x000000020b027211 */ /* 0x000fc800078fb8ff */
[----:B------:R-:W-:Y:S02]  /*03f0*/  PRMT R13, R2, 0x9910, RZ ;  /* 0x00009910020d7816 */ /* 0x000fe400000000ff */
[C---:B------:R-:W-:Y:S02]  /*0400*/  LOP3.LUT R2, R4.reuse, R9, RZ, 0xfc, !PT ;  /* 0x0000000904027212 */ /* 0x040fe400078efcff */
[----:B------:R-:W-:Y:S01]  /*0410*/  LOP3.LUT R6, R4, 0x40, R9, 0xfe, !PT ;  /* 0x0000004004067812 */ /* 0x000fe200078efe09 */
[----:B------:R-:W-:Y:S02]  /*0420*/  IMAD R13, R13, 0xc00, RZ ;  /* 0x00000c000d0d7824 */ /* 0x000fe400078e02ff */
[----:B------:R-:W-:-:S04]  /*0430*/  IMAD.HI R7, R2, 0x3531dec1, RZ ;  /* 0x3531dec102077827 */ /* 0x000fc800078e02ff */
[----:B------:R-:W-:Y:S01]  /*0440*/  IMAD.HI R11, R6, 0x3531dec1, RZ ;  /* 0x3531dec1060b7827 */ /* 0x000fe200078e02ff */
[----:B------:R-:W-:-:S03]  /*0450*/  SHF.R.U32.HI R10, RZ, 0x1f, R7 ;  /* 0x0000001fff0a7819 */ /* 0x000fc60000011607 */
[----:B------:R-:W-:Y:S01]  /*0460*/  IMAD.MOV R13, RZ, RZ, -R13 ;  /* 0x000000ffff0d7224 */ /* 0x000fe200078e0a0d */
[----:B------:R-:W-:Y:S02]  /*0470*/  SHF.R.U32.HI R12, RZ, 0x1f, R11 ;  /* 0x0000001fff0c7819 */ /* 0x000fe4000001160b */
[----:B------:R-:W-:Y:S02]  /*0480*/  LEA.HI R7, R7, R10, RZ, 0x1c ;  /* 0x0000000a07077211 */ /* 0x000fe400078fe0ff */
[----:B------:R-:W-:Y:S02]  /*0490*/  PRMT R13, R13, 0x7710, RZ ;  /* 0x000077100d0d7816 */ /* 0x000fe400000000ff */
[----:B------:R-:W-:Y:S01]  /*04a0*/  LEA.HI R11, R11, R12, RZ, 0x1c ;  /* 0x0000000c0b0b7211 */ /* 0x000fe200078fe0ff */
[----:B------:R-:W-:Y:S01]  /*04b0*/  IMAD R7, R7, -0x4d, R2 ;  /* 0xffffffb307077824 */ /* 0x000fe200078e0202 */
[----:B------:R-:W-:Y:S01]  /*04c0*/  LOP3.LUT R10, R0, 0x18, R3, 0x48, !PT ;  /* 0x00000018000a7812 */ /* 0x000fe200078e4803 */
[----:B------:R-:W-:-:S02]  /*04d0*/  IMAD.IADD R8, R8, 0x1, R13 ;  /* 0x0000000108087824 */ /* 0x000fc400078e020d */
[----:B------:R-:W-:Y:S02]  /*04e0*/  IMAD R11, R11, -0x4d, R6 ;  /* 0xffffffb30b0b7824 */ /* 0x000fe400078e0206 */
[----:B------:R-:W-:Y:S01]  /*04f0*/  IMAD R10, R9, 0x20, R10 ;  /* 0x00000020090a7824 */ /* 0x000fe200078e020a */
[----:B------:R-:W-:Y:S01]  /*0500*/  PRMT R29, R8, 0x9910, RZ ;  /* 0x00009910081d7816 */ /* 0x000fe200000000ff */
[----:B------:R-:W-:Y:S02]  /*0510*/  IMAD R31, R7, 0x300, RZ ;  /* 0x00000300071f7824 */ /* 0x000fe400078e02ff */
[----:B------:R-:W-:Y:S02]  /*0520*/  IMAD R43, R11, 0x300, RZ ;  /* 0x000003000b2b7824 */ /* 0x000fe400078e02ff */
[----:B------:R-:W-:Y:S01]  /*0530*/  IMAD.SHL.U32 R2, R10, 0x2, RZ ;  /* 0x000000020a027824 */ /* 0x000fe200078e00ff */
[--C-:B------:R-:W-:Y:S01]  /*0540*/  LOP3.LUT R10, R31, 0x18, R0.reuse, 0xf8, !PT ;  /* 0x000000181f0a7812 */ /* 0x100fe200078ef800 */
[----:B------:R-:W-:Y:S01]  /*0550*/  IMAD R29, R29, 0x300, RZ ;  /* 0x000003001d1d7824 */ /* 0x000fe200078e02ff */
[----:B------:R-:W-:-:S02]  /*0560*/  LOP3.LUT R11, R43, 0x18, R0, 0xf8, !PT ;  /* 0x000000182b0b7812 */ /* 0x000fc400078ef800 */
[----:B------:R-:W-:Y:S01]  /*0570*/  SHF.R.S32.HI R13, RZ, 0x1f, R31 ;  /* 0x0000001fff0d7819 */ /* 0x000fe2000001141f */
[CC--:B------:R-:W-:Y:S01]  /*0580*/  IMAD.WIDE R6, R10.reuse, R18.reuse, c[0x0][0x160] ;  /* 0x000058000a067625 */ /* 0x0c0fe200078e0212 */
[----:B------:R-:W-:Y:S02]  /*0590*/  SHF.R.S32.HI R16, RZ, 0x1f, R43 ;  /* 0x0000001fff107819 */ /* 0x000fe4000001142b */
[C---:B------:R-:W-:Y:S01]  /*05a0*/  LEA R12, P0, R10.reuse, c[0x0][0x160], 0x1 ;  /* 0x000058000a0c7a11 */ /* 0x040fe200078008ff */
[CC--:B------:R-:W-:Y:S01]  /*05b0*/  IMAD.WIDE R8, R11.reuse, R18.reuse, c[0x0][0x160] ;  /* 0x000058000b087625 */ /* 0x0c0fe200078e0212 */
[----:B------:R-:W-:Y:S01]  /*05c0*/  LEA R14, P1, R11, c[0x0][0x160], 0x1 ;  /* 0x000058000b0e7a11 */ /* 0x000fe200078208ff */
[----:B------:R1:W-:Y:S01]  /*05d0*/  LDGSTS.E.BYPASS.128 [R2], [R6.64] ;  /* 0x0000000006027fae */ /* 0x0003e2000b901c44 */
[----:B------:R-:W-:Y:S01]  /*05e0*/  LOP3.LUT R17, R29, 0x18, R0, 0xf8, !PT ;  /* 0x000000181d117812 */ /* 0x000fe200078ef800 */
[----:B------:R-:W-:Y:S01]  /*05f0*/  IMAD.WIDE R30, R31, 0x2, RZ ;  /* 0x000000021f1e7825 */ /* 0x000fe200078e02ff */
[----:B------:R-:W-:Y:S01]  /*0600*/  LEA.HI.X R13, R10, c[0x0][0x164], R13, 0x1, P0 ;  /* 0x000059000a0d7a11 */ /* 0x000fe200000f0c0d */
[----:B------:R2:W-:Y:S01]  /*0610*/  LDGSTS.E.BYPASS.128 [R2+0x1000], [R8.64] ;  /* 0x0100000008027fae */ /* 0x0005e2000b901c44 */
[----:B------:R-:W-:Y:S01]  /*0620*/  LEA.HI.X R15, R11, c[0x0][0x164], R16, 0x1, P1 ;  /* 0x000059000b0f7a11 */ /* 0x000fe200008f0c10 */
[C---:B------:R-:W-:Y:S01]  /*0630*/  IMAD.WIDE R10, R17.reuse, R18, c[0x0][0x168] ;  /* 0x00005a00110a7625 */ /* 0x040fe200078e0212 */
[----:B------:R-:W-:Y:S01]  /*0640*/  SHF.R.S32.HI R20, RZ, 0x1f, R29 ;  /* 0x0000001fff147819 */ /* 0x000fe2000001141d */
[----:B------:R-:W0:Y:S01]  /*0650*/  LDGDEPBAR ;  /* 0x00000000000079af */ /* 0x000e220000000000 */
[----:B------:R-:W-:-:S02]  /*0660*/  LEA R16, P0, R17, c[0x0][0x168], 0x1 ;  /* 0x00005a0011107a11 */ /* 0x000fc400078008ff */
[--C-:B------:R-:W-:Y:S01]  /*0670*/  SHF.R.U32.HI R18, RZ, 0x2, R3.reuse ;  /* 0x00000002ff127819 */ /* 0x100fe20000011603 */
[----:B------:R3:W-:Y:S01]  /*0680*/  LDGSTS.E.BYPASS.128 [R2+0x6000], [R10.64] ;  /* 0x060000000a027fae */ /* 0x0007e2000b901c44 */
[----:B------:R-:W-:Y:S02]  /*0690*/  LEA.HI.X R17, R17, c[0x0][0x16c], R20, 0x1, P0 ;  /* 0x00005b0011117a11 */ /* 0x000fe400000f0c14 */
[----:B-1----:R-:W-:Y:S01]  /*06a0*/  LOP3.LUT R6, R18, 0x10, RZ, 0xc0, !PT ;  /* 0x0000001012067812 */ /* 0x002fe200078ec0ff */
[----:B------:R-:W0:Y:S01]  /*06b0*/  LDGDEPBAR ;  /* 0x00000000000079af */ /* 0x000e220000000000 */
[--C-:B------:R-:W-:Y:S02]  /*06c0*/  SHF.R.U32.HI R7, RZ, 0x1, R3.reuse ;  /* 0x00000001ff077819 */ /* 0x100fe40000011603 */
[----:B--2---:R-:W-:Y:S01]  /*06d0*/  LOP3.LUT R8, R6, 0xf, R3, 0xf8, !PT ;  /* 0x0000000f06087812 */ /* 0x004fe200078ef803 */
[----:B------:R-:W-:Y:S01]  /*06e0*/  BAR.SYNC.DEFER_BLOCKING 0x0 ;  /* 0x0000000000007b1d */ /* 0x000fe20000010000 */
[----:B------:R-:W-:Y:S01]  /*06f0*/  IMAD.SHL.U32 R6, R3, 0x4, RZ ;  /* 0x0000000403067824 */ /* 0x000fe200078e00ff */
[----:B------:R-:W-:-:S02]  /*0700*/  LOP3.LUT R18, R18, 0x8, RZ, 0xc0, !PT ;  /* 0x0000000812127812 */ /* 0x000fc400078ec0ff */
[----:B------:R-:W-:Y:S02]  /*0710*/  LOP3.LUT R8, R8, R19, RZ, 0xfc, !PT ;  /* 0x0000001308087212 */ /* 0x000fe400078efcff */
[----:B------:R-:W-:Y:S02]  /*0720*/  LOP3.LUT R25, R7, 0x8, RZ, 0xc0, !PT ;  /* 0x0000000807197812 */ /* 0x000fe400078ec0ff */
[--C-:B------:R-:W-:Y:S01]  /*0730*/  LOP3.LUT R7, R6, 0x18, R3.reuse, 0x48, !PT ;  /* 0x0000001806077812 */ /* 0x100fe200078e4803 */
[----:B------:R-:W-:Y:S01]  /*0740*/  IMAD.SHL.U32 R28, R8, 0x20, RZ ;  /* 0x00000020081c7824 */ /* 0x000fe200078e00ff */
[----:B------:R-:W-:Y:S02]  /*0750*/  LOP3.LUT R18, R18, 0x7, R3, 0xf8, !PT ;  /* 0x0000000712127812 */ /* 0x000fe400078ef803 */
[----:B------:R-:W-:Y:S02]  /*0760*/  LOP3.LUT R19, R25, 0x18, R6, 0x78, !PT ;  /* 0x0000001819137812 */ /* 0x000fe400078e7806 */
[----:B------:R-:W-:Y:S01]  /*0770*/  LOP3.LUT R41, R6, 0x8, RZ, 0xc0, !PT ;  /* 0x0000000806297812 */ /* 0x000fe200078ec0ff */
[----:B------:R-:W-:Y:S01]  /*0780*/  IMAD R7, R18, 0x20, R7 ;  /* 0x0000002012077824 */ /* 0x000fe200078e0207 */
[----:B------:R-:W-:Y:S01]  /*0790*/  LOP3.LUT R66, R28, R19, RZ, 0xfc, !PT ;  /* 0x000000131c427212 */ /* 0x000fe200078efcff */
[----:B------:R-:W-:-:S02]  /*07a0*/  IMAD.IADD R65, R19, 0x1, R28 ;  /* 0x0000000113417824 */ /* 0x000fc400078e021c */
[----:B------:R-:W-:Y:S02]  /*07b0*/  IMAD.SHL.U32 R7, R7, 0x2, RZ ;  /* 0x0000000207077824 */ /* 0x000fe400078e00ff */
[----:B------:R-:W-:Y:S02]  /*07c0*/  IMAD.SHL.U32 R66, R66, 0x2, RZ ;  /* 0x0000000242427824 */ /* 0x000fe400078e00ff */
[----:B------:R-:W-:Y:S01]  /*07d0*/  IMAD.SHL.U32 R65, R65, 0x2, RZ ;  /* 0x0000000241417824 */ /* 0x000fe200078e00ff */
[----:B------:R-:W-:Y:S01]  /*07e0*/  @!PT LDS RZ, [RZ] ;  /* 0x00000000fffff984 */ /* 0x000fe20000000800 */
[----:B------:R-:W-:Y:S01]  /*07f0*/  @!PT LDS RZ, [RZ] ;  /* 0x00000000fffff984 */ /* 0x000fe20000000800 */
[----:B------:R-:W-:Y:S01]  /*0800*/  @!PT LDS RZ, [RZ] ;  /* 0x00000000fffff984 */ /* 0x000fe20000000800 */
[----:B------:R1:W-:Y:S04]  /*0810*/  LDGSTS.E.BYPASS.128 [R2+0x2000], [R12.64+0x40] ;  /* 0x020000400c027fae */ /* 0x0003e8000b901c44 */
[----:B------:R1:W-:Y:S04]  /*0820*/  LDGSTS.E.BYPASS.128 [R2+0x3000], [R14.64+0x40] ;  /* 0x030000400e027fae */ /* 0x0003e8000b901c44 */
[----:B------:R-:W0:Y:S04]  /*0830*/  LDGDEPBAR ;  /* 0x00000000000079af */ /* 0x000e280000000000 */
[----:B------:R2:W-:Y:S04]  /*0840*/  LDGSTS.E.BYPASS.128 [R2+0x7000], [R16.64+0x40] ;  /* 0x0700004010027fae */ /* 0x0005e8000b901c44 */
[----:B------:R-:W0:Y:S04]  /*0850*/  LDGDEPBAR ;  /* 0x00000000000079af */ /* 0x000e280000000000 */
[----:B------:R-:W-:Y:S06]  /*0860*/  BAR.SYNC.DEFER_BLOCKING 0x0 ;  /* 0x0000000000007b1d */ /* 0x000fec0000010000 */
[----:B------:R-:W-:Y:S01]  /*0870*/  @!PT LDS RZ, [RZ] ;  /* 0x00000000fffff984 */ /* 0x000fe20000000800 */
[----:B------:R-:W-:Y:S01]  /*0880*/  @!PT LDS RZ, [RZ] ;  /* 0x00000000fffff984 */ /* 0x000fe20000000800 */
[----:B------:R-:W-:Y:S01]  /*0890*/  @!PT LDS RZ, [RZ] ;  /* 0x00000000fffff984 */ /* 0x000fe20000000800 */
[----:B------:R1:W-:Y:S04]  /*08a0*/  LDGSTS.E.BYPASS.128 [R2+0x4000], [R12.64+0x80] ;  /* 0x040000800c027fae */ /* 0x0003e8000b901c44 */
[----:B------:R1:W-:Y:S04]  /*08b0*/  LDGSTS.E.BYPASS.128 [R2+0x5000], [R14.64+0x80] ;  /* 0x050000800e027fae */ /* 0x0003e8000b901c44 */
[----:B------:R-:W0:Y:S04]  /*08c0*/  LDGDEPBAR ;  /* 0x00000000000079af */ /* 0x000e280000000000 */
[----:B------:R2:W-:Y:S04]  /*08d0*/  LDGSTS.E.BYPASS.128 [R2+0x8000], [R16.64+0x80] ;  /* 0x0800008010027fae */ /* 0x0005e8000b901c44 */
[----:B------:R-:W0:Y:S01]  /*08e0*/  LDGDEPBAR ;  /* 0x00000000000079af */ /* 0x000e220000000000 */
[----:B--2---:R-:W-:-:S04]  /*08f0*/  LOP3.LUT R16, R25, 0x10, R6, 0xf8, !PT ;  /* 0x0000001019107812 */ /* 0x004fc800078ef806 */
[----:B------:R-:W-:-:S04]  /*0900*/  LOP3.LUT R41, R16, 0x10, R41, 0x1e, !PT ;  /* 0x0000001010297812 */ /* 0x000fc800078e1e29 */
[----:B------:R-:W-:Y:S01]  /*0910*/  LOP3.LUT R6, R41, R28, RZ, 0xfc, !PT ;  /* 0x0000001c29067212 */ /* 0x000fe200078efcff */
[----:B------:R-:W-:-:S04]  /*0920*/  IMAD.IADD R64, R28, 0x1, R41 ;  /* 0x000000011c407824 */ /* 0x000fc800078e0229 */
[----:B------:R-:W-:Y:S02]  /*0930*/  IMAD.SHL.U32 R6, R6, 0x2, RZ ;  /* 0x0000000206067824 */ /* 0x000fe400078e00ff */
[----:B------:R-:W-:Y:S01]  /*0940*/  IMAD.SHL.U32 R64, R64, 0x2, RZ ;  /* 0x0000000240407824 */ /* 0x000fe200078e00ff */
[----:B------:R-:W-:-:S04]  /*0950*/  DEPBAR.LE SB0, 0x4 ;  /* 0x000081000000791a */ /* 0x000fc80000000000 */
[----:B------:R-:W-:Y:S06]  /*0960*/  BAR.SYNC.DEFER_BLOCKING 0x0 ;  /* 0x0000000000007b1d */ /* 0x000fec0000010000 */
[----:B-1----:R-:W-:Y:S04]  /*0970*/  LDSM.16.M88.4 R12, [R66] ;  /* 0x00000000420c783b */ /* 0x002fe80000000200 */
[----:B------:R-:W1:Y:S04]  /*0980*/  LDSM.16.M88.4 R56, [R7+0x6000] ;  /* 0x006000000738783b */ /* 0x000e680000000200 */
[----:B------:R-:W2:Y:S04]  /*0990*/  LDSM.16.M88.4 R36, [R7+0x6400] ;  /* 0x006400000724783b */ /* 0x000ea80000000200 */
[----:B------:R-:W4:Y:S04]  /*09a0*/  LDSM.16.M88.4 R20, [R7+0x6800] ;  /* 0x006800000714783b */ /* 0x000f280000000200 */
[----:B---3--:R-:W3:Y:S04]  /*09b0*/  LDSM.16.M88.4 R8, [R7+0x6c00] ;  /* 0x006c00000708783b */ /* 0x008ee80000000200 */
[----:B------:R-:W3:Y:S04]  /*09c0*/  LDSM.16.M88.4 R52, [R6] ;  /* 0x000000000634783b */ /* 0x000ee80000000200 */
[----:B------:R-:W3:Y:S01]  /*09d0*/  LDSM.16.M88.4 R16, [R65+0x1000] ;  /* 0x001000004110783b */ /* 0x000ee20000000200 */
[C---:B-1----:R-:W-:Y:S08]  /*09e0*/  HMMA.16816.F32.BF16 R24, R12.reuse, R56, RZ ;  /* 0x000000380c18723c */ /* 0x042ff000000418ff */
[C---:B--2---:R-:W-:Y:S08]  /*09f0*/  HMMA.16816.F32.BF16 R32, R12.reuse, R36, RZ ;  /* 0x000000240c20723c */ /* 0x044ff000000418ff */
[C---:B----4-:R-:W-:Y:S08]  /*0a00*/  HMMA.16816.F32.BF16 R48, R12.reuse, R20, RZ ;  /* 0x000000140c30723c */ /* 0x050ff000000418ff */
[----:B---3--:R-:W-:Y:S08]  /*0a10*/  HMMA.16816.F32.BF16 R12, R12, R8, RZ ;  /* 0x000000080c0c723c */ /* 0x008ff000000418ff */
[C---:B------:R-:W-:Y:S08]  /*0a20*/  HMMA.16816.F32.BF16 R24, R52.reuse, R58, R24 ;  /* 0x0000003a3418723c */ /* 0x040ff00000041818 */
[C---:B------:R-:W-:Y:S08]  /*0a30*/  HMMA.16816.F32.BF16 R32, R52.reuse, R38, R32 ;  /* 0x000000263420723c */ /* 0x040ff00000041820 */
[C---:B------:R-:W-:Y:S08]  /*0a40*/  HMMA.16816.F32.BF16 R48, R52.reuse, R22, R48 ;  /* 0x000000163430723c */ /* 0x040ff00000041830 */
[----:B------:R-:W-:Y:S07]  /*0a50*/  HMMA.16816.F32.BF16 R52, R52, R10, R12 ;  /* 0x0000000a3434723c */ /* 0x000fee000004180c */
[----:B------:R-:W-:Y:S01]  /*0a60*/  LOP3.LUT R12, R3, 0x3, RZ, 0xc0, !PT ;  /* 0x00000003030c7812 */ /* 0x000fe200078ec0ff */
[----:B------:R-:W-:Y:S01]  /*0a70*/  IMAD.WIDE R14, R43, 0x2, RZ ;  /* 0x000000022b0e7825 */ /* 0x000fe200078e02ff */
[----:B------:R-:W-:Y:S03]  /*0a80*/  HMMA.16816.F32.BF16 R44, R16, R56, RZ ;  /* 0x00000038102c723c */ /* 0x000fe600000418ff */
[----:B------:R-:W-:-:S05]  /*0a90*/  IMAD.WIDE.U32 R12, R12, 0x10, RZ ;  /* 0x000000100c0c7825 */ /* 0x000fca00078e00ff */
[C---:B------:R-:W-:Y:S01]  /*0aa0*/  HMMA.16816.F32.BF16 R40, R16.reuse, R36, RZ ;  /* 0x000000241028723c */ /* 0x040fe200000418ff */
[C---:B------:R-:W-:Y:S02]  /*0ab0*/  LOP3.LUT R70, R12.reuse, R14, RZ, 0xfc, !PT ;  /* 0x0000000e0c467212 */ /* 0x040fe400078efcff */
[----:B------:R-:W-:Y:S02]  /*0ac0*/  LOP3.LUT R68, R12, R30, RZ, 0xfc, !PT ;  /* 0x0000001e0c447212 */ /* 0x000fe400078efcff */
[----:B------:R-:W-:Y:S02]  /*0ad0*/  IADD3 R70, P1, R70, c[0x0][0x160], RZ ;  /* 0x0000580046467a10 */ /* 0x000fe40007f3e0ff */
[----:B------:R-:W-:Y:S01]  /*0ae0*/  LOP3.LUT R36, R13, R15, RZ, 0xfc, !PT ;  /* 0x0000000f0d247212 */ /* 0x000fe200078efcff */
[----:B------:R-:W-:Y:S01]  /*0af0*/  IMAD.WIDE R14, R29, 0x2, RZ ;  /* 0x000000021d0e7825 */ /* 0x000fe200078e02ff */
[----:B------:R-:W-:Y:S02]  /*0b00*/  LOP3.LUT R37, R13, R31, RZ, 0xfc, !PT ;  /* 0x0000001f0d257212 */ /* 0x000fe400078efcff */
[----:B------:R-:W-:Y:S01]  /*0b10*/  HMMA.16816.F32.BF16 R28, R16, R20, RZ ;  /* 0x00000014101c723c */ /* 0x000fe200000418ff */
[----:B------:R-:W-:-:S02]  /*0b20*/  IADD3 R68, P2, R68, c[0x0][0x160], RZ ;  /* 0x0000580044447a10 */ /* 0x000fc40007f5e0ff */
[----:B------:R-:W-:Y:S02]  /*0b30*/  LOP3.LUT R72, R12, R14, RZ, 0xfc, !PT ;  /* 0x0000000e0c487212 */ /* 0x000fe400078efcff */
[----:B------:R-:W-:Y:S02]  /*0b40*/  IADD3.X R69, R37, c[0x0][0x164], RZ, P2, !PT ;  /* 0x0000590025457a10 */ /* 0x000fe400017fe4ff */
[----:B------:R-:W-:Y:S01]  /*0b50*/  LOP3.LUT R20, R13, R15, RZ, 0xfc, !PT ;  /* 0x0000000f0d147212 */ /* 0x000fe200078efcff */
[----:B------:R-:W-:Y:S01]  /*0b60*/  HMMA.16816.F32.BF16 R16, R16, R8, RZ ;  /* 0x000000081010723c */ /* 0x000fe200000418ff */
[----:B------:R-:W1:Y:S04]  /*0b70*/  LDSM.16.M88.4 R12, [R64+0x1000] ;  /* 0x00100000400c783b */ /* 0x000e680000000200 */
[----:B------:R-:W-:Y:S01]  /*0b80*/  BAR.SYNC.DEFER_BLOCKING 0x0 ;  /* 0x0000000000007b1d */ /* 0x000fe20000010000 */
[----:B------:R-:W-:-:S02]  /*0b90*/  IADD3 R72, P0, R72, c[0x0][0x168], RZ ;  /* 0x00005a0048487a10 */ /* 0x000fc40007f1e0ff */
[----:B------:R-:W-:Y:S02]  /*0ba0*/  IADD3.X R71, R36, c[0x0][0x164], RZ, P1, !PT ;  /* 0x0000590024477a10 */ /* 0x000fe40000ffe4ff */
[----:B------:R-:W-:Y:S01]  /*0bb0*/  IADD3.X R73, R20, c[0x0][0x16c], RZ, P0, !PT ;  /* 0x00005b0014497a10 */ /* 0x000fe200007fe4ff */
[----:B------:R-:W-:Y:S01]  /*0bc0*/  @!PT LDS RZ, [RZ] ;  /* 0x00000000fffff984 */ /* 0x000fe20000000800 */
[----:B------:R-:W-:Y:S01]  /*0bd0*/  @!PT LDS RZ, [RZ] ;  /* 0x00000000fffff984 */ /* 0x000fe20000000800 */
[----:B------:R-:W-:Y:S01]  /*0be0*/  @!PT LDS RZ, [RZ] ;  /* 0x00000000fffff984 */ /* 0x000fe20000000800 */
[----:B------:R2:W-:Y:S04]  /*0bf0*/  LDGSTS.E.BYPASS.128 [R2], [R68.64+0xc0] ;  /* 0x000000c044027fae */ /* 0x0005e8000b901c44 */
[----:B------:R2:W-:Y:S04]  /*0c00*/  LDGSTS.E.BYPASS.128 [R2+0x1000], [R70.64+0xc0] ;  /* 0x010000c046027fae */ /* 0x0005e8000b901c44 */
[----:B------:R-:W0:Y:S04]  /*0c10*/  LDGDEPBAR ;  /* 0x00000000000079af */ /* 0x000e280000000000 */
[----:B------:R2:W-:Y:S01]  /*0c20*/  LDGSTS.E.BYPASS.128 [R2+0x6000], [R72.64+0xc0] ;  /* 0x060000c048027fae */ /* 0x0005e2000b901c44 */
[C---:B-1----:R-:W-:Y:S03]  /*0c30*/  HMMA.16816.F32.BF16 R56, R12.reuse, R58, R44 ;  /* 0x0000003a0c38723c */ /* 0x042fe6000004182c */
[----:B------:R-:W0:Y:S05]  /*0c40*/  LDGDEPBAR ;  /* 0x00000000000079af */ /* 0x000e2a0000000000 */
[C---:B------:R-:W-:Y:S08]  /*0c50*/  HMMA.16816.F32.BF16 R36, R12.reuse, R38, R40 ;  /* 0x000000260c24723c */ /* 0x040ff00000041828 */
[C---:B------:R-:W-:Y:S08]  /*0c60*/  HMMA.16816.F32.BF16 R28, R12.reuse, R22, R28 ;  /* 0x000000160c1c723c */ /* 0x040ff0000004181c */
[----:B------:R-:W-:Y:S01]  /*0c70*/  HMMA.16816.F32.BF16 R8, R12, R10, R16 ;  /* 0x0000000a0c08723c */ /* 0x000fe20000041810 */
[----:B------:R-:W-:-:S04]  /*0c80*/  DEPBAR.LE SB0, 0x4 ;  /* 0x000081000000791a */ /* 0x000fc80000000000 */
[----:B------:R-:W-:Y:S06]  /*0c90*/  BAR.SYNC.DEFER_BLOCKING 0x0 ;  /* 0x0000000000007b1d */ /* 0x000fec0000010000 */
[----:B------:R-:W-:Y:S04]  /*0ca0*/  LDSM.16.M88.4 R60, [R66+0x2000] ;  /* 0x00200000423c783b */ /* 0x000fe80000000200 */
[----:B------:R-:W1:Y:S04]  /*0cb0*/  LDSM.16.M88.4 R44, [R7+0x7000] ;  /* 0x00700000072c783b */ /* 0x000e680000000200 */
[----:B------:R-:W3:Y:S04]  /*0cc0*/  LDSM.16.M88.4 R16, [R65+0x3000] ;  /* 0x003000004110783b */ /* 0x000ee80000000200 */
[----:B------:R-:W4:Y:S04]  /*0cd0*/  LDSM.16.M88.4 R40, [R7+0x7400] ;  /* 0x007400000728783b */ /* 0x000f280000000200 */
[----:B------:R-:W2:Y:S04]  /*0ce0*/  LDSM.16.M88.4 R20, [R7+0x7800] ;  /* 0x007800000714783b */ /* 0x000ea80000000200 */
[----:B------:R-:W2:Y:S01]  /*0cf0*/  LDSM.16.M88.4 R12, [R7+0x7c00] ;  /* 0x007c0000070c783b */ /* 0x000ea20000000200 */
[-C--:B-1----:R-:W-:Y:S08]  /*0d00*/  HMMA.16816.F32.BF16 R24, R60, R44.reuse, R24 ;  /* 0x0000002c3c18723c */ /* 0x082ff00000041818 */
[----:B---3--:R-:W-:Y:S08]  /*0d10*/  HMMA.16816.F32.BF16 R56, R16, R44, R56 ;  /* 0x0000002c1038723c */ /* 0x008ff00000041838 */
[-C--:B----4-:R-:W-:Y:S08]  /*0d20*/  HMMA.16816.F32.BF16 R32, R60, R40.reuse, R32 ;  /* 0x000000283c20723c */ /* 0x090ff00000041820 */
[----:B------:R-:W-:Y:S08]  /*0d30*/  HMMA.16816.F32.BF16 R36, R16, R40, R36 ;  /* 0x000000281024723c */ /* 0x000ff00000041824 */
[-C--:B--2---:R-:W-:Y:S08]  /*0d40*/  HMMA.16816.F32.BF16 R48, R60, R20.reuse, R48 ;  /* 0x000000143c30723c */ /* 0x084ff00000041830 */
[----:B------:R-:W-:Y:S08]  /*0d50*/  HMMA.16816.F32.BF16 R28, R16, R20, R28 ;  /* 0x00000014101c723c */ /* 0x000ff0000004181c */
[-C--:B------:R-:W-:Y:S01]  /*0d60*/  HMMA.16816.F32.BF16 R52, R60, R12.reuse, R52 ;  /* 0x0000000c3c34723c */ /* 0x080fe20000041834 */
[----:B------:R-:W1:Y:S07]  /*0d70*/  LDSM.16.M88.4 R60, [R6+0x2000] ;  /* 0x00200000063c783b */ /* 0x000e6e0000000200 */
[----:B------:R-:W-:Y:S01]  /*0d80*/  HMMA.16816.F32.BF16 R8, R16, R12, R8 ;  /* 0x0000000c1008723c */ /* 0x000fe20000041808 */
[----:B------:R-:W2:Y:S04]  /*0d90*/  LDSM.16.M88.4 R16, [R64+0x3000] ;  /* 0x003000004010783b */ /* 0x000ea80000000200 */
[----:B------:R-:W-:Y:S06]  /*0da0*/  BAR.SYNC.DEFER_BLOCKING 0x0 ;  /* 0x0000000000007b1d */ /* 0x000fec0000010000 */
[----:B------:R-:W-:Y:S01]  /*0db0*/  @!PT LDS RZ, [RZ] ;  /* 0x00000000fffff984 */ /* 0x000fe20000000800 */
[----:B------:R-:W-:Y:S01]  /*0dc0*/  @!PT LDS RZ, [RZ] ;  /* 0x00000000fffff984 */ /* 0x000fe20000000800 */
[----:B------:R-:W-:Y:S01]  /*0dd0*/  @!PT LDS RZ, [RZ] ;  /* 0x00000000fffff984 */ /* 0x000fe20000000800 */
[----:B------:R3:W-:Y:S04]  /*0de0*/  LDGSTS.E.BYPASS.128 [R2+0x2000], [R68.64+0x100] ;  /* 0x0200010044027fae */ /* 0x0007e8000b901c44 */
[----:B------:R3:W-:Y:S01]  /*0df0*/  LDGSTS.E.BYPASS.128 [R2+0x3000], [R70.64+0x100] ;  /* 0x0300010046027fae */ /* 0x0007e2000b901c44 */
[C---:B-1----:R-:W-:Y:S03]  /*0e00*/  HMMA.16816.F32.BF16 R24, R60.reuse, R46, R24 ;  /* 0x0000002e3c18723c */ /* 0x042fe60000041818 */
[----:B------:R-:W0:Y:S04]  /*0e10*/  LDGDEPBAR ;  /* 0x00000000000079af */ /* 0x000e280000000000 */
[----:B------:R3:W-:Y:S01]  /*0e20*/  LDGSTS.E.BYPASS.128 [R2+0x7000], [R72.64+0x100] ;  /* 0x0700010048027fae */ /* 0x0007e2000b901c44 */
[C---:B------:R-:W-:Y:S03]  /*0e30*/  HMMA.16816.F32.BF16 R32, R60.reuse, R42, R32 ;  /* 0x0000002a3c20723c */ /* 0x040fe60000041820 */
[----:B------:R-:W0:Y:S05]  /*0e40*/  LDGDEPBAR ;  /* 0x00000000000079af */ /* 0x000e2a0000000000 */
[C---:B------:R-:W-:Y:S08]  /*0e50*/  HMMA.16816.F32.BF16 R48, R60.reuse, R22, R48 ;  /* 0x000000163c30723c */ /* 0x040ff00000041830 */
[----:B------:R-:W-:Y:S08]  /*0e60*/  HMMA.16816.F32.BF16 R52, R60, R14, R52 ;  /* 0x0000000e3c34723c */ /* 0x000ff00000041834 */
[----:B--2---:R-:W-:Y:S01]  /*0e70*/  HMMA.16816.F32.BF16 R44, R16, R46, R56 ;  /* 0x0000002e102c723c */ /* 0x004fe20000041838 */
[----:B------:R-:W-:-:S04]  /*0e80*/  DEPBAR.LE SB0, 0x4 ;  /* 0x000081000000791a */ /* 0x000fc80000000000 */
[----:B------:R-:W-:Y:S03]  /*0e90*/  BAR.SYNC.DEFER_BLOCKING 0x0 ;  /* 0x0000000000007b1d */ /* 0x000fe60000010000 */
[C---:B------:R-:W-:Y:S08]  /*0ea0*/  HMMA.16816.F32.BF16 R40, R16.reuse, R42, R36 ;  /* 0x0000002a1028723c */ /* 0x040ff00000041824 */
[C---:B------:R-:W-:Y:S08]  /*0eb0*/  HMMA.16816.F32.BF16 R20, R16.reuse, R22, R28 ;  /* 0x000000161014723c */ /* 0x040ff0000004181c */
[----:B------:R-:W-:Y:S01]  /*0ec0*/  HMMA.16816.F32.BF16 R12, R16, R14, R8 ;  /* 0x0000000e100c723c */ /* 0x000fe20000041808 */
[----:B------:R-:W-:Y:S04]  /*0ed0*/  LDSM.16.M88.4 R60, [R66+0x4000] ;  /* 0x00400000423c783b */ /* 0x000fe80000000200 */
[----:B------:R-:W1:Y:S04]  /*0ee0*/  LDSM.16.M88.4 R56, [R7+0x8000] ;  /* 0x008000000738783b */ /* 0x000e680000000200 */
[----:B------:R-:W2:Y:S04]  /*0ef0*/  LDSM.16.M88.4 R16, [R65+0x5000] ;  /* 0x005000004110783b */ /* 0x000ea80000000200 */
[----:B------:R-:W4:Y:S04]  /*0f00*/  LDSM.16.M88.4 R36, [R7+0x8400] ;  /* 0x008400000724783b */ /* 0x000f280000000200 */
[----:B------:R-:W3:Y:S04]  /*0f10*/  LDSM.16.M88.4 R28, [R7+0x8800] ;  /* 0x00880000071c783b */ /* 0x000ee80000000200 */
[----:B------:R-:W3:Y:S01]  /*0f20*/  LDSM.16.M88.4 R8, [R7+0x8c00] ;  /* 0x008c00000708783b */ /* 0x000ee20000000200 */
[-C--:B-1----:R-:W-:Y:S08]  /*0f30*/  HMMA.16816.F32.BF16 R24, R60, R56.reuse, R24 ;  /* 0x000000383c18723c */ /* 0x082ff00000041818 */
[----:B--2---:R-:W-:Y:S08]  /*0f40*/  HMMA.16816.F32.BF16 R44, R16, R56, R44 ;  /* 0x00000038102c723c */ /* 0x004ff0000004182c */
[-C--:B----4-:R-:W-:Y:S08]  /*0f50*/  HMMA.16816.F32.BF16 R32, R60, R36.reuse, R32 ;  /* 0x000000243c20723c */ /* 0x090ff00000041820 */
[----:B------:R-:W-:Y:S08]  /*0f60*/  HMMA.16816.F32.BF16 R40, R16, R36, R40 ;  /* 0x000000241028723c */ /* 0x000ff00000041828 */
[-C--:B---3--:R-:W-:Y:S08]  /*0f70*/  HMMA.16816.F32.BF16 R48, R60, R28.reuse, R48 ;  /* 0x0000001c3c30723c */ /* 0x088ff00000041830 */
        /* <DEDUP_REMOVED lines=24> */
[----:B------:R-:W-:Y:S04]  /*1100*/  LDSM.16.M88.4 R60, [R66] ;  /* 0x00000000423c783b */ /* 0x000fe80000000200 */
        /* <DEDUP_REMOVED lines=12> */
[----:B------:R-:W1:Y:S07]  /*11d0*/  LDSM.16.M88.4 R60, [R6] ;  /* 0x00000000063c783b */ /* 0x000e6e0000000200 */
[----:B------:R-:W-:Y:S01]  /*11e0*/  HMMA.16816.F32.BF16 R8, R16, R12, R8 ;  /* 0x0000000c1008723c */ /* 0x000fe20000041808 */
[----:B------:R-:W2:Y:S04]  /*11f0*/  LDSM.16.M88.4 R16, [R64+0x1000] ;  /* 0x001000004010783b */ /* 0x000ea80000000200 */
[----:B------:R-:W-:Y:S06]  /*1200*/  BAR.SYNC.DEFER_BLOCKING 0x0 ;  /* 0x0000000000007b1d */ /* 0x000fec0000010000 */
[----:B------:R-:W-:Y:S01]  /*1210*/  @!PT LDS RZ, [RZ] ;  /* 0x00000000fffff984 */ /* 0x000fe20000000800 */
[----:B------:R-:W-:Y:S01]  /*1220*/  @!PT LDS RZ, [RZ] ;  /* 0x00000000fffff984 */ /* 0x000fe20000000800 */
[----:B------:R-:W-:Y:S01]  /*1230*/  @!PT LDS RZ, [RZ] ;  /* 0x00000000fffff984 */ /* 0x000fe20000000800 */
[----:B------:R3:W-:Y:S04]  /*1240*/  LDGSTS.E.BYPASS.128 [R2], [R68.64+0x180] ;  /* 0x0000018044027fae */ /* 0x0007e8000b901c44 */
        /* <DEDUP_REMOVED lines=629> */
[----:B------:R3:W-:Y:S04]  /*39a0*/  LDGSTS.E.BYPASS.128 [R2], [R68.64+0x600], !PT ;  /* 0x0000060044027fae */ /* 0x0007e8000f901c44 */
[----:B------:R3:W-:Y:S01]  /*39b0*/  LDGSTS.E.BYPASS.128 [R2+0x1000], [R70.64+0x600], !PT ;  /* 0x0100060046027fae */ /* 0x0007e2000f901c44 */
[C---:B-1----:R-:W-:Y:S03]  /*39c0*/  HMMA.16816.F32.BF16 R24, R60.reuse, R46, R24 ;  /* 0x0000002e3c18723c */ /* 0x042fe60000041818 */
[----:B------:R-:W0:Y:S04]  /*39d0*/  LDGDEPBAR ;  /* 0x00000000000079af */ /* 0x000e280000000000 */
[----:B------:R3:W-:Y:S01]  /*39e0*/  LDGSTS.E.BYPASS.128 [R2+0x6000], [R72.64+0x600], !PT ;  /* 0x0600060048027fae */ /* 0x0007e2000f901c44 */
        /* <DEDUP_REMOVED lines=30> */
[----:B------:R3:W-:Y:S04]  /*3bd0*/  LDGSTS.E.BYPASS.128 [R2+0x2000], [R68.64+0x640], !PT ;  /* 0x0200064044027fae */ /* 0x0007e8000f901c44 */
        /* <DEDUP_REMOVED lines=18> */
[----:B------:R3:W4:Y:S04]  /*3d00*/  LDSM.16.M88.4 R44, [R7+0x8c00] ;  /* 0x008c0000072c783b */ /* 0x0007280000000200 */
[----:B------:R-:W4:Y:S04]  /*3d10*/  LDSM.16.M88.4 R16, [R65+0x5000] ;  /* 0x005000004110783b */ /* 0x000f280000000200 */
[----:B------:R-:W-:Y:S01]  /*3d20*/  LDSM.16.M88.4 R64, [R64+0x5000] ;  /* 0x005000004040783b */ /* 0x000fe20000000200 */
[C---:B---3--:R-:W-:Y:S01]  /*3d30*/  IMAD.SHL.U32 R7, R3.reuse, 0x2, RZ ;  /* 0x0000000203077824 */ /* 0x048fe200078e00ff */
[C---:B-1----:R-:W-:Y:S08]  /*3d40*/  HMMA.16816.F32.BF16 R24, R60.reuse, R12, R24 ;  /* 0x0000000c3c18723c */ /* 0x042ff00000041818 */
[C---:B--2---:R-:W-:Y:S08]  /*3d50*/  HMMA.16816.F32.BF16 R32, R60.reuse, R20, R32 ;  /* 0x000000143c20723c */ /* 0x044ff00000041820 */
[C---:B----4-:R-:W-:Y:S08]  /*3d60*/  HMMA.16816.F32.BF16 R48, R60.reuse, R40, R48 ;  /* 0x000000283c30723c */ /* 0x050ff00000041830 */
[----:B------:R-:W-:Y:S01]  /*3d70*/  HMMA.16816.F32.BF16 R52, R60, R44, R52 ;  /* 0x0000002c3c34723c */ /* 0x000fe20000041834 */
[----:B------:R1:W2:Y:S04]  /*3d80*/  LDSM.16.M88.4 R60, [R6+0x4000] ;  /* 0x00400000063c783b */ /* 0x0002a80000000200 */
[----:B------:R-:W-:Y:S03]  /*3d90*/  BAR.SYNC.DEFER_BLOCKING 0x0 ;  /* 0x0000000000007b1d */ /* 0x000fe60000010000 */
[----:B------:R-:W-:Y:S01]  /*3da0*/  HMMA.16816.F32.BF16 R28, R16, R12, R28 ;  /* 0x0000000c101c723c */ /* 0x000fe2000004181c */
[----:B-1----:R-:W-:-:S06]  /*3db0*/  LOP3.LUT R6, R3, 0x80, RZ, 0xc0, !PT ;  /* 0x0000008003067812 */ /* 0x002fcc00078ec0ff */
[----:B------:R-:W-:Y:S01]  /*3dc0*/  IMAD.SHL.U32 R12, R3, 0x10, RZ ;  /* 0x00000010030c7824 */ /* 0x000fe200078e00ff */
[----:B------:R-:W-:Y:S04]  /*3dd0*/  HMMA.16816.F32.BF16 R36, R16, R20, R36 ;  /* 0x000000141024723c */ /* 0x000fe80000041824 */
[----:B------:R-:W-:-:S04]  /*3de0*/  LOP3.LUT R12, R12, 0x5c0, RZ, 0xc0, !PT ;  /* 0x000005c00c0c7812 */ /* 0x000fc800078ec0ff */
[----:B------:R-:W-:Y:S01]  /*3df0*/  LOP3.LUT R7, R12, 0x6, R7, 0xf8, !PT ;  /* 0x000000060c077812 */ /* 0x000fe200078ef807 */
[C---:B------:R-:W-:Y:S01]  /*3e00*/  HMMA.16816.F32.BF16 R56, R16.reuse, R40, R56 ;  /* 0x000000281038723c */ /* 0x040fe20000041838 */
[----:B------:R-:W-:Y:S02]  /*3e10*/  LOP3.LUT R12, R0, 0x7f8, RZ, 0xc0, !PT ;  /* 0x000007f8000c7812 */ /* 0x000fe400078ec0ff */
[----:B------:R-:W-:Y:S01]  /*3e20*/  LOP3.LUT R0, R5, 0x38, R0, 0xf8, !PT ;  /* 0x0000003805007812 */ /* 0x000fe200078ef800 */
[----:B------:R-:W-:Y:S01]  /*3e30*/  @!PT LDS RZ, [RZ] ;  /* 0x00000000fffff984 */ /* 0x000fe20000000800 */
[----:B------:R-:W-:Y:S01]  /*3e40*/  @!PT LDS RZ, [RZ] ;  /* 0x00000000fffff984 */ /* 0x000fe20000000800 */
[----:B------:R-:W-:Y:S01]  /*3e50*/  @!PT LDS RZ, [RZ] ;  /* 0x00000000fffff984 */ /* 0x000fe20000000800 */
[----:B------:R1:W-:Y:S01]  /*3e60*/  LDGSTS.E.BYPASS.128 [R2+0x4000], [R68.64+0x680], !PT ;  /* 0x0400068044027fae */ /* 0x0003e2000f901c44 */
[----:B------:R-:W-:Y:S01]  /*3e70*/  IMAD R7, R6, 0x10, R7 ;  /* 0x0000001006077824 */ /* 0x000fe200078e0207 */
[----:B------:R-:W-:Y:S02]  /*3e80*/  LOP3.LUT R6, R12, 0x800, RZ, 0xfc, !PT ;  /* 0x000008000c067812 */ /* 0x000fe400078efcff */
[----:B------:R1:W-:Y:S01]  /*3e90*/  LDGSTS.E.BYPASS.128 [R2+0x5000], [R70.64+0x680], !PT ;  /* 0x0500068046027fae */ /* 0x0003e2000f901c44 */
[----:B------:R-:W-:Y:S01]  /*3ea0*/  HMMA.16816.F32.BF16 R8, R16, R44, R8 ;  /* 0x0000002c1008723c */ /* 0x000fe20000041808 */
[----:B------:R-:W-:-:S02]  /*3eb0*/  IADD3 R13, R7, 0x200, RZ ;  /* 0x00000200070d7810 */ /* 0x000fc40007ffe0ff */
[----:B------:R-:W0:Y:S01]  /*3ec0*/  LDGDEPBAR ;  /* 0x00000000000079af */ /* 0x000e220000000000 */
[----:B------:R-:W-:Y:S02]  /*3ed0*/  ISETP.GE.AND P0, PT, R0, 0xc00, PT ;  /* 0x00000c000000780c */ /* 0x000fe40003f06270 */
[----:B------:R-:W-:Y:S01]  /*3ee0*/  SHF.R.U32.HI R13, RZ, 0x2, R13 ;  /* 0x00000002ff0d7819 */ /* 0x000fe2000001160d */
[----:B------:R1:W-:Y:S01]  /*3ef0*/  LDGSTS.E.BYPASS.128 [R2+0x8000], [R72.64+0x680], !PT ;  /* 0x0800068048027fae */ /* 0x0003e2000f901c44 */
[----:B--2---:R-:W-:Y:S01]  /*3f00*/  HMMA.16816.F32.BF16 R24, R60, R14, R24 ;  /* 0x0000000e3c18723c */ /* 0x004fe20000041818 */
[----:B------:R-:W-:Y:S02]  /*3f10*/  SHF.R.U32.HI R18, RZ, 0x2, R3 ;  /* 0x00000002ff127819 */ /* 0x000fe40000011603 */
[----:B------:R-:W0:Y:S01]  /*3f20*/  LDGDEPBAR ;  /* 0x00000000000079af */ /* 0x000e220000000000 */
[----:B------:R-:W-:Y:S02]  /*3f30*/  SHF.R.U32.HI R16, RZ, 0x2, R6 ;  /* 0x00000002ff107819 */ /* 0x000fe40000011606 */
[----:B------:R-:W-:-:S02]  /*3f40*/  LOP3.LUT R6, R7, 0x8, R18, 0xf8, !PT ;  /* 0x0000000807067812 */ /* 0x000fc400078ef812 */
[C---:B------:R-:W-:Y:S01]  /*3f50*/  HMMA.16816.F32.BF16 R32, R60.reuse, R22, R32 ;  /* 0x000000163c20723c */ /* 0x040fe20000041820 */
[----:B------:R-:W-:Y:S02]  /*3f60*/  SHF.R.U32.HI R7, RZ, 0x2, R7 ;  /* 0x00000002ff077819 */ /* 0x000fe40000011607 */
[----:B------:R-:W-:Y:S02]  /*3f70*/  LOP3.LUT R13, R13, 0x3f0, RZ, 0xc0, !PT ;  /* 0x000003f00d0d7812 */ /* 0x000fe400078ec0ff */
[----:B------:R-:W-:Y:S02]  /*3f80*/  LOP3.LUT R7, R7, 0x3fc, RZ, 0xc0, !PT ;  /* 0x000003fc07077812 */ /* 0x000fe400078ec0ff */
[----:B------:R-:W-:Y:S01]  /*3f90*/  LOP3.LUT R16, R16, 0x3f0, RZ, 0xc0, !PT ;  /* 0x000003f010107812 */ /* 0x000fe200078ec0ff */
[----:B------:R-:W-:Y:S01]  /*3fa0*/  HMMA.16816.F32.BF16 R48, R60, R42, R48 ;  /* 0x0000002a3c30723c */ /* 0x000fe20000041830 */
[C---:B------:R-:W-:Y:S02]  /*3fb0*/  IMAD R20, R6.reuse, 0x2, R13 ;  /* 0x0000000206147824 */ /* 0x040fe400078e020d */
[----:B------:R-:W-:-:S05]  /*3fc0*/  IMAD R7, R6, 0x2, R7 ;  /* 0x0000000206077824 */ /* 0x000fca00078e0207 */
[----:B------:R-:W-:Y:S01]  /*3fd0*/  HMMA.16816.F32.BF16 R52, R60, R46, R52 ;  /* 0x0000002e3c34723c */ /* 0x000fe20000041834 */
[----:B------:R-:W-:Y:S01]  /*3fe0*/  F2FP.BF16.PACK_AB R24, R25, R24 ;  /* 0x000000181918723e */ /* 0x000fe200000010ff */
[----:B------:R-:W-:-:S04]  /*3ff0*/  DEPBAR.LE SB0, 0x0 ;  /* 0x000080000000791a */ /* 0x000fc80000000000 */
[----:B------:R-:W-:Y:S01]  /*4000*/  BAR.SYNC.DEFER_BLOCKING 0x0 ;  /* 0x0000000000007b1d */ /* 0x000fe20000010000 */
[----:B------:R-:W-:Y:S01]  /*4010*/  F2FP.BF16.PACK_AB R27, R27, R26 ;  /* 0x0000001a1b1b723e */ /* 0x000fe200000010ff */
[----:B------:R-:W-:Y:S01]  /*4020*/  HMMA.16816.F32.BF16 R28, R64, R14, R28 ;  /* 0x0000000e401c723c */ /* 0x000fe2000004181c */
[----:B------:R-:W-:Y:S02]  /*4030*/  F2FP.BF16.PACK_AB R32, R33, R32 ;  /* 0x000000202120723e */ /* 0x000fe400000010ff */
[----:B------:R-:W-:-:S05]  /*4040*/  F2FP.BF16.PACK_AB R35, R35, R34 ;  /* 0x000000222323723e */ /* 0x000fca00000010ff */
[----:B------:R-:W-:Y:S01]  /*4050*/  F2FP.BF16.PACK_AB R48, R49, R48 ;  /* 0x000000303130723e */ /* 0x000fe200000010ff */
[----:B------:R-:W-:Y:S01]  /*4060*/  IMAD.SHL.U32 R15, R12, 0x2, RZ ;  /* 0x000000020c0f7824 */ /* 0x000fe200078e00ff */
[----:B------:R-:W-:Y:S01]  /*4070*/  F2FP.BF16.PACK_AB R51, R51, R50 ;  /* 0x000000323333723e */ /* 0x000fe200000010ff */
[C---:B------:R-:W-:Y:S01]  /*4080*/  HMMA.16816.F32.BF16 R36, R64.reuse, R22, R36 ;  /* 0x000000164024723c */ /* 0x040fe20000041824 */
[----:B------:R-:W-:Y:S01]  /*4090*/  LOP3.LUT R14, R3, 0xf8, RZ, 0xc0, !PT ;  /* 0x000000f8030e7812 */ /* 0x000fe200078ec0ff */
[----:B-1----:R-:W-:Y:S01]  /*40a0*/  IMAD.IADD R2, R15, 0x1, R16 ;  /* 0x000000010f027824 */ /* 0x002fe200078e0210 */
[----:B------:R-:W-:Y:S02]  /*40b0*/  SHF.R.U32.HI R3, RZ, 0x3, R3 ;  /* 0x00000003ff037819 */ /* 0x000fe40000011603 */
[----:B------:R-:W-:Y:S01]  /*40c0*/  F2FP.BF16.PACK_AB R52, R53, R52 ;  /* 0x000000343534723e */ /* 0x000fe200000010ff */
[----:B------:R-:W-:Y:S01]  /*40d0*/  IMAD R21, R14, 0x2, R15 ;  /* 0x000000020e157824 */ /* 0x000fe200078e020f */
[----:B------:R-:W-:Y:S01]  /*40e0*/  F2FP.BF16.PACK_AB R55, R55, R54 ;  /* 0x000000363737723e */ /* 0x000fe200000010ff */
[----:B------:R-:W-:Y:S01]  /*40f0*/  HMMA.16816.F32.BF16 R56, R64, R42, R56 ;  /* 0x0000002a4038723c */ /* 0x000fe20000041838 */
[----:B------:R-:W-:Y:S01]  /*4100*/  SGXT.U32 R3, R3, 0x5 ;  /* 0x000000050303781a */ /* 0x000fe20000000000 */
[----:B------:R-:W-:Y:S03]  /*4110*/  STS [R7], R24 ;  /* 0x0000001807007388 */ /* 0x000fe60000000800 */
[----:B------:R-:W-:-:S02]  /*4120*/  LOP3.LUT R3, R3, R4, RZ, 0xfc, !PT ;  /* 0x0000000403037212 */ /* 0x000fc400078efcff */
[----:B------:R-:W-:Y:S01]  /*4130*/  F2FP.BF16.PACK_AB R28, R29, R28 ;  /* 0x0000001c1d1c723e */ /* 0x000fe200000010ff */
[----:B------:R-:W-:Y:S01]  /*4140*/  STS [R20+0x400], R27 ;  /* 0x0004001b14007388 */ /* 0x000fe20000000800 */
[----:B------:R-:W-:Y:S01]  /*4150*/  HMMA.16816.F32.BF16 R8, R64, R46, R8 ;  /* 0x0000002e4008723c */ /* 0x000fe20000041808 */
[----:B------:R-:W-:Y:S01]  /*4160*/  F2FP.BF16.PACK_AB R31, R31, R30 ;  /* 0x0000001e1f1f723e */ /* 0x000fe200000010ff */
[C---:B------:R-:W-:Y:S01]  /*4170*/  IMAD R0, R3.reuse, 0xc00, R0 ;  /* 0x00000c0003007824 */ /* 0x040fe200078e0200 */
[----:B------:R-:W-:Y:S01]  /*4180*/  STS [R7+0x20], R32 ;  /* 0x0000202007007388 */ /* 0x000fe20000000800 */
[C---:B------:R-:W-:Y:S02]  /*4190*/  LOP3.LUT R6, R3.reuse, 0x20, RZ, 0xfc, !PT ;  /* 0x0000002003067812 */ /* 0x040fe400078efcff */
[----:B------:R-:W-:Y:S01]  /*41a0*/  LOP3.LUT R5, R3, 0x40, RZ, 0xfc, !PT ;  /* 0x0000004003057812 */ /* 0x000fe200078efcff */
[----:B------:R-:W-:Y:S01]  /*41b0*/  STS [R20+0x420], R35 ;  /* 0x0004202314007388 */ /* 0x000fe20000000800 */
[----:B------:R-:W-:-:S02]  /*41c0*/  F2FP.BF16.PACK_AB R36, R37, R36 ;  /* 0x000000242524723e */ /* 0x000fc400000010ff */
[----:B------:R-:W-:Y:S01]  /*41d0*/  F2FP.BF16.PACK_AB R39, R39, R38 ;  /* 0x000000262727723e */ /* 0x000fe200000010ff */
[----:B------:R-:W-:Y:S01]  /*41e0*/  STS [R7+0x40], R48 ;  /* 0x0000403007007388 */ /* 0x000fe20000000800 */
[----:B------:R-:W-:Y:S01]  /*41f0*/  ISETP.LT.AND P3, PT, R3, 0x4d, !P0 ;  /* 0x0000004d0300780c */ /* 0x000fe20004761270 */
[----:B------:R-:W-:Y:S01]  /*4200*/  IMAD.MOV.U32 R3, RZ, RZ, 0x2 ;  /* 0x00000002ff037424 */ /* 0x000fe200078e00ff */
[----:B------:R-:W-:Y:S01]  /*4210*/  ISETP.LT.AND P2, PT, R6, 0x4d, !P0 ;  /* 0x0000004d0600780c */ /* 0x000fe20004741270 */
[----:B------:R-:W-:Y:S01]  /*4220*/  STS [R20+0x440], R51 ;  /* 0x0004403314007388 */ /* 0x000fe20000000800 */
[----:B------:R-:W-:Y:S02]  /*4230*/  F2FP.BF16.PACK_AB R56, R57, R56 ;  /* 0x000000383938723e */ /* 0x000fe400000010ff */
[----:B------:R-:W-:Y:S01]  /*4240*/  F2FP.BF16.PACK_AB R59, R59, R58 ;  /* 0x0000003a3b3b723e */ /* 0x000fe200000010ff */
[----:B------:R-:W-:Y:S01]  /*4250*/  STS [R7+0x60], R52 ;  /* 0x0000603407007388 */ /* 0x000fe20000000800 */
[----:B------:R-:W-:-:S02]  /*4260*/  ISETP.LT.AND P1, PT, R5, 0x4d, !P0 ;  /* 0x0000004d0500780c */ /* 0x000fc40004721270 */
[----:B------:R-:W-:Y:S01]  /*4270*/  ISETP.LT.AND P0, PT, R4, RZ, !P0 ;  /* 0x000000ff0400720c */ /* 0x000fe20004701270 */
[----:B------:R-:W-:Y:S01]  /*4280*/  STS [R20+0x460], R55 ;  /* 0x0004603714007388 */ /* 0x000fe20000000800 */
[----:B------:R-:W-:Y:S01]  /*4290*/  F2FP.BF16.PACK_AB R22, R9, R8 ;  /* 0x000000080916723e */ /* 0x000fe200000010ff */
[C---:B------:R-:W-:Y:S01]  /*42a0*/  IMAD.WIDE R4, R0.reuse, R3, c[0x0][0x170] ;  /* 0x00005c0000047625 */ /* 0x040fe200078e0203 */
[----:B------:R-:W-:Y:S01]  /*42b0*/  F2FP.BF16.PACK_AB R23, R11, R10 ;  /* 0x0000000a0b17723e */ /* 0x000fe200000010ff */
[----:B------:R-:W-:Y:S01]  /*42c0*/  BAR.SYNC.DEFER_BLOCKING 0x0 ;  /* 0x0000000000007b1d */ /* 0x000fe20000010000 */
[----:B------:R-:W-:-:S05]  /*42d0*/  IADD3 R6, R0, 0x18000, RZ ;  /* 0x0001800000067810 */ /* 0x000fca0007ffe0ff */
[----:B------:R-:W1:Y:S04]  /*42e0*/  LDS.128 R16, [R21] ;  /* 0x0000000015107984 */ /* 0x000e680000000c00 */
[----:B------:R-:W2:Y:S04]  /*42f0*/  LDS.128 R12, [R2+0x1000] ;  /* 0x00100000020c7984 */ /* 0x000ea80000000c00 */
[----:B------:R-:W-:Y:S06]  /*4300*/  BAR.SYNC.DEFER_BLOCKING 0x0 ;  /* 0x0000000000007b1d */ /* 0x000fec0000010000 */
[----:B------:R-:W-:Y:S04]  /*4310*/  STS [R7], R28 ;  /* 0x0000001c07007388 */ /* 0x000fe80000000800 */
[----:B------:R-:W-:Y:S04]  /*4320*/  STS [R20+0x400], R31 ;  /* 0x0004001f14007388 */ /* 0x000fe80000000800 */
[----:B------:R-:W-:Y:S04]  /*4330*/  STS [R7+0x20], R36 ;  /* 0x0000202407007388 */ /* 0x000fe80000000800 */
[----:B------:R-:W-:Y:S04]  /*4340*/  STS [R20+0x420], R39 ;  /* 0x0004202714007388 */ /* 0x000fe80000000800 */
[----:B------:R-:W-:Y:S04]  /*4350*/  STS [R7+0x40], R56 ;  /* 0x0000403807007388 */ /* 0x000fe80000000800 */
[----:B------:R-:W-:Y:S04]  /*4360*/  STS [R20+0x440], R59 ;  /* 0x0004403b14007388 */ /* 0x000fe80000000800 */
[----:B------:R3:W-:Y:S04]  /*4370*/  STS [R7+0x60], R22 ;  /* 0x0000601607007388 */ /* 0x0007e80000000800 */
[----:B------:R4:W-:Y:S04]  /*4380*/  STS [R20+0x460], R23 ;  /* 0x0004601714007388 */ /* 0x0009e80000000800 */
[----:B------:R-:W-:Y:S01]  /*4390*/  BAR.SYNC.DEFER_BLOCKING 0x0 ;  /* 0x0000000000007b1d */ /* 0x000fe20000010000 */
[----:B---3--:R-:W-:Y:S01]  /*43a0*/  IMAD.WIDE R6, R6, R3, c[0x0][0x170] ;  /* 0x00005c0006067625 */ /* 0x008fe200078e0203 */
[----:B----4-:R-:W-:-:S04]  /*43b0*/  IADD3 R20, R0, 0x30000, RZ ;  /* 0x0003000000147810 */ /* 0x010fc80007ffe0ff */
[----:B------:R3:W4:Y:S04]  /*43c0*/  LDS.128 R8, [R21] ;  /* 0x0000000015087984 */ /* 0x0007280000000c00 */
[----:B-1----:R1:W-:Y:S01]  /*43d0*/  @P3 STG.E.128 [R4.64], R16 ;  /* 0x0000001004003986 */ /* 0x0023e2000c101d04 */
[----:B---3--:R-:W-:-:S03]  /*43e0*/  IMAD.WIDE R20, R20, R3, c[0x0][0x170] ;  /* 0x00005c0014147625 */ /* 0x008fc600078e0203 */
[----:B--2---:R1:W-:Y:S04]  /*43f0*/  @P2 STG.E.128 [R6.64], R12 ;  /* 0x0000000c06002986 */ /* 0x0043e8000c101d04 */
[----:B----4-:R1:W-:Y:S01]  /*4400*/  @P1 STG.E.128 [R20.64], R8 ;  /* 0x0000000814001986 */ /* 0x0103e2000c101d04 */
[----:B------:R-:W-:Y:S05]  /*4410*/  @!P0 EXIT ;  /* 0x000000000000894d */ /* 0x000fea0003800000 */
[----:B-1----:R-:W1:Y:S01]  /*4420*/  LDS.128 R8, [R2+0x1000] ;  /* 0x0010000002087984 */ /* 0x002e620000000c00 */
[----:B------:R-:W-:-:S05]  /*4430*/  IADD3 R4, R0, 0x48000, RZ ;  /* 0x0004800000047810 */ /* 0x000fca0007ffe0ff */
[----:B------:R-:W-:-:S05]  /*4440*/  IMAD.WIDE R4, R4, R3, c[0x0][0x170] ;  /* 0x00005c0004047625 */ /* 0x000fca00078e0203 */
[----:B-1----:R-:W-:Y:S01]  /*4450*/  STG.E.128 [R4.64], R8 ;  /* 0x0000000804007986 */ /* 0x002fe2000c101d04 */
[----:B------:R-:W-:Y:S05]  /*4460*/  EXIT ;  /* 0x000000000000794d */ /* 0x000fea0003800000 */
.L_x_0:
[----:B------:R-:W-:-:S00]  /*4470*/  BRA `(.L_x_0) ;  /* 0xfffffff000007947 */ /* 0x000fc0000383ffff */
[----:B------:R-:W-:-:S00]  /*4480*/  NOP ;  /* 0x0000000000007918 */ /* 0x000fc00000000000 */
[----:B------:R-:W-:-:S00]  /*4490*/  NOP ;  /* 0x0000000000007918 */ /* 0x000fc00000000000 */
[----:B------:R-:W-:-:S00]  /*44a0*/  NOP ;  /* 0x0000000000007918 */ /* 0x000fc00000000000 */
[----:B------:R-:W-:-:S00]  /*44b0*/  NOP ;  /* 0x0000000000007918 */ /* 0x000fc00000000000 */
[----:B------:R-:W-:-:S00]  /*44c0*/  NOP ;  /* 0x0000000000007918 */ /* 0x000fc00000000000 */
[----:B------:R-:W-:-:S00]  /*44d0*/  NOP ;  /* 0x0000000000007918 */ /* 0x000fc00000000000 */
[----:B------:R-:W-:-:S00]  /*44e0*/  NOP ;  /* 0x0000000000007918 */ /* 0x000fc00000000000 */
[----:B------:R-:W-:-:S00]  /*44f0*/  NOP ;  /* 0x0000000000007918 */ /* 0x000fc00000000000 */
.L_x_1:


//--------------------- .nv.shared.triton_mm      --------------------------
	.section	.nv.shared.triton_mm,"aw",@nobits
	.sectionflags	@""
	.align	16
